//
// Generated by NVIDIA NVVM Compiler
//
// Compiler Build ID: CL-36424714
// Cuda compilation tools, release 13.0, V13.0.88
// Based on NVVM 20.0.0
//

.version 9.0
.target sm_100
.address_size 64

	// .globl	_Z12conv1d_cachePfS_S_ii
// _ZZ12conv1d_cachePfS_S_iiE4N_ds has been demoted

.visible .entry _Z12conv1d_cachePfS_S_ii(
	.param .u64 .ptr .align 1 _Z12conv1d_cachePfS_S_ii_param_0,
	.param .u64 .ptr .align 1 _Z12conv1d_cachePfS_S_ii_param_1,
	.param .u64 .ptr .align 1 _Z12conv1d_cachePfS_S_ii_param_2,
	.param .u32 _Z12conv1d_cachePfS_S_ii_param_3,
	.param .u32 _Z12conv1d_cachePfS_S_ii_param_4
)
{
	.reg .pred 	%p<36>;
	.reg .b32 	%r<51>;
	.reg .b32 	%f<56>;
	.reg .b64 	%rd<28>;
	// demoted variable
	.shared .align 4 .b8 _ZZ12conv1d_cachePfS_S_iiE4N_ds[20];
	ld.param.u64 	%rd8, [_Z12conv1d_cachePfS_S_ii_param_0];
	ld.param.u64 	%rd9, [_Z12conv1d_cachePfS_S_ii_param_1];
	ld.param.u64 	%rd7, [_Z12conv1d_cachePfS_S_ii_param_2];
	ld.param.u32 	%r27, [_Z12conv1d_cachePfS_S_ii_param_3];
	ld.param.u32 	%r28, [_Z12conv1d_cachePfS_S_ii_param_4];
	cvta.to.global.u64 	%rd1, %rd9;
	cvta.to.global.u64 	%rd2, %rd8;
	mov.u32 	%r29, %ctaid.x;
	mov.u32 	%r30, %ntid.x;
	mul.lo.s32 	%r1, %r29, %r30;
	mov.u32 	%r2, %tid.x;
	add.s32 	%r3, %r1, %r2;
	mul.wide.u32 	%rd10, %r3, 4;
	add.s64 	%rd11, %rd2, %rd10;
	ld.global.f32 	%f22, [%rd11];
	shl.b32 	%r31, %r2, 2;
	mov.u32 	%r32, _ZZ12conv1d_cachePfS_S_iiE4N_ds;
	add.s32 	%r33, %r32, %r31;
	st.shared.f32 	[%r33], %f22;
	bar.sync 	0;
	add.s32 	%r4, %r1, %r30;
	shr.u32 	%r34, %r27, 31;
	add.s32 	%r35, %r27, %r34;
	shr.s32 	%r36, %r35, 1;
	neg.s32 	%r5, %r36;
	setp.lt.s32 	%p1, %r27, 1;
	mov.f32 	%f47, 0f00000000;
	@%p1 bra 	$L__BB0_27;
	and.b32  	%r6, %r27, 3;
	setp.lt.u32 	%p2, %r27, 4;
	mov.f32 	%f47, 0f00000000;
	mov.b32 	%r47, 0;
	@%p2 bra 	$L__BB0_20;
	and.b32  	%r47, %r27, 2147483644;
	add.s32 	%r8, %r5, %r3;
	add.s32 	%r9, %r5, %r2;
	mov.f32 	%f47, 0f00000000;
	mov.b32 	%r46, 0;
$L__BB0_3:
	add.s32 	%r11, %r8, %r46;
	setp.lt.s32 	%p3, %r11, 0;
	setp.ge.s32 	%p4, %r11, %r28;
	add.s32 	%r39, %r9, %r46;
	shl.b32 	%r40, %r39, 2;
	add.s32 	%r12, %r32, %r40;
	mul.wide.u32 	%rd12, %r46, 4;
	add.s64 	%rd3, %rd1, %rd12;
	or.pred  	%p5, %p3, %p4;
	@%p5 bra 	$L__BB0_7;
	setp.lt.s32 	%p6, %r11, %r1;
	setp.ge.s32 	%p7, %r11, %r4;
	or.pred  	%p8, %p6, %p7;
	@%p8 bra 	$L__BB0_6;
	ld.shared.f32 	%f28, [%r12];
	ld.global.f32 	%f29, [%rd3];
	fma.rn.f32 	%f47, %f28, %f29, %f47;
	bra.uni 	$L__BB0_7;
$L__BB0_6:
	mul.wide.u32 	%rd13, %r11, 4;
	add.s64 	%rd14, %rd2, %rd13;
	ld.global.f32 	%f26, [%rd14];
	ld.global.f32 	%f27, [%rd3];
	fma.rn.f32 	%f47, %f26, %f27, %f47;
$L__BB0_7:
	add.s32 	%r13, %r11, 1;
	setp.lt.s32 	%p9, %r13, 0;
	setp.ge.s32 	%p10, %r13, %r28;
	or.pred  	%p11, %p9, %p10;
	@%p11 bra 	$L__BB0_11;
	setp.ge.s32 	%p12, %r13, %r1;
	setp.lt.s32 	%p13, %r13, %r4;
	and.pred  	%p14, %p12, %p13;
	@%p14 bra 	$L__BB0_10;
	mul.wide.u32 	%rd15, %r13, 4;
	add.s64 	%rd16, %rd2, %rd15;
	ld.global.f32 	%f30, [%rd16];
	ld.global.f32 	%f31, [%rd3+4];
	fma.rn.f32 	%f47, %f30, %f31, %f47;
	bra.uni 	$L__BB0_11;
$L__BB0_10:
	ld.shared.f32 	%f32, [%r12+4];
	ld.global.f32 	%f33, [%rd3+4];
	fma.rn.f32 	%f47, %f32, %f33, %f47;
$L__BB0_11:
	add.s32 	%r14, %r11, 2;
	setp.lt.s32 	%p15, %r14, 0;
	setp.ge.s32 	%p16, %r14, %r28;
	or.pred  	%p17, %p15, %p16;
	@%p17 bra 	$L__BB0_15;
	setp.ge.s32 	%p18, %r14, %r1;
	setp.lt.s32 	%p19, %r14, %r4;
	and.pred  	%p20, %p18, %p19;
	@%p20 bra 	$L__BB0_14;
	mul.wide.u32 	%rd17, %r14, 4;
	add.s64 	%rd18, %rd2, %rd17;
	ld.global.f32 	%f34, [%rd18];
	ld.global.f32 	%f35, [%rd3+8];
	fma.rn.f32 	%f47, %f34, %f35, %f47;
	bra.uni 	$L__BB0_15;
$L__BB0_14:
	ld.shared.f32 	%f36, [%r12+8];
	ld.global.f32 	%f37, [%rd3+8];
	fma.rn.f32 	%f47, %f36, %f37, %f47;
$L__BB0_15:
	add.s32 	%r15, %r11, 3;
	setp.lt.s32 	%p21, %r15, 0;
	setp.ge.s32 	%p22, %r15, %r28;
	or.pred  	%p23, %p21, %p22;
	@%p23 bra 	$L__BB0_19;
	setp.ge.s32 	%p24, %r15, %r1;
	setp.lt.s32 	%p25, %r15, %r4;
	and.pred  	%p26, %p24, %p25;
	@%p26 bra 	$L__BB0_18;
	mul.wide.u32 	%rd19, %r15, 4;
	add.s64 	%rd20, %rd2, %rd19;
	ld.global.f32 	%f38, [%rd20];
	ld.global.f32 	%f39, [%rd3+12];
	fma.rn.f32 	%f47, %f38, %f39, %f47;
	bra.uni 	$L__BB0_19;
$L__BB0_18:
	ld.shared.f32 	%f40, [%r12+12];
	ld.global.f32 	%f41, [%rd3+12];
	fma.rn.f32 	%f47, %f40, %f41, %f47;
$L__BB0_19:
	add.s32 	%r46, %r46, 4;
	setp.ne.s32 	%p27, %r46, %r47;
	@%p27 bra 	$L__BB0_3;
$L__BB0_20:
	setp.eq.s32 	%p28, %r6, 0;
	@%p28 bra 	$L__BB0_27;
	mul.wide.u32 	%rd21, %r47, 4;
	add.s64 	%rd27, %rd1, %rd21;
	add.s32 	%r42, %r2, %r47;
	add.s32 	%r43, %r42, %r5;
	shl.b32 	%r44, %r43, 2;
	add.s32 	%r50, %r32, %r44;
	add.s32 	%r49, %r43, %r1;
	neg.s32 	%r48, %r6;
$L__BB0_22:
	.pragma "nounroll";
	setp.lt.s32 	%p29, %r49, 0;
	setp.ge.s32 	%p30, %r49, %r28;
	or.pred  	%p31, %p29, %p30;
	@%p31 bra 	$L__BB0_26;
	setp.ge.s32 	%p32, %r49, %r1;
	setp.lt.s32 	%p33, %r49, %r4;
	and.pred  	%p34, %p32, %p33;
	@%p34 bra 	$L__BB0_25;
	mul.wide.u32 	%rd22, %r49, 4;
	add.s64 	%rd23, %rd2, %rd22;
	ld.global.f32 	%f42, [%rd23];
	ld.global.f32 	%f43, [%rd27];
	fma.rn.f32 	%f47, %f42, %f43, %f47;
	bra.uni 	$L__BB0_26;
$L__BB0_25:
	ld.shared.f32 	%f44, [%r50];
	ld.global.f32 	%f45, [%rd27];
	fma.rn.f32 	%f47, %f44, %f45, %f47;
$L__BB0_26:
	add.s64 	%rd27, %rd27, 4;
	add.s32 	%r50, %r50, 4;
	add.s32 	%r49, %r49, 1;
	add.s32 	%r48, %r48, 1;
	setp.ne.s32 	%p35, %r48, 0;
	@%p35 bra 	$L__BB0_22;
$L__BB0_27:
	cvta.to.global.u64 	%rd24, %rd7;
	mul.wide.s32 	%rd25, %r3, 4;
	add.s64 	%rd26, %rd24, %rd25;
	st.global.f32 	[%rd26], %f47;
	ret;

}


// ===== COMPILED SASS (sm_100) =====

	.target	sm_100

	.elftype	@"ET_EXEC"


//--------------------- .note.nv.tkinfo           --------------------------
	.section	.note.nv.tkinfo,"",@"SHT_NOTE"
	.sectionflags	@"SHF_NOTE_NV_TKINFO"
	.tkinfo
        /*0018*/ 	.word	0x00000002
        /*0030*/ 	.string	""
        /*0030*/ 	.string	"ptxas"
        /*0030*/ 	.string	"Cuda compilation tools, release 13.0, V13.0.88"
        /*0030*/ 	.string	"Build cuda_13.0.r13.0/compiler.36424714_0"
        /*0030*/ 	.string	"-arch sm_100 -m 64 "



//--------------------- .note.nv.cuinfo           --------------------------
	.section	.note.nv.cuinfo,"",@"SHT_NOTE"
	.sectionflags	@"SHF_NOTE_NV_CUINFO"
        /*0018*/ 	.short	0x0002
        /*001a*/ 	.short	0x0064
        /*001c*/ 	.short	0x0082
	.zero		2


//--------------------- .nv.info                  --------------------------
	.section	.nv.info,"",@"SHT_CUDA_INFO"
	.align	4


	//----- nvinfo : EIATTR_REGCOUNT
	.align		4
        /*0000*/ 	.byte	0x04, 0x2f
        /*0002*/ 	.short	(.L_1 - .L_0)
	.align		4
.L_0:
        /*0004*/ 	.word	index@(_Z12conv1d_cachePfS_S_ii)
        /*0008*/ 	.word	0x00000018


	//----- nvinfo : EIATTR_FRAME_SIZE
	.align		4
.L_1:
        /*000c*/ 	.byte	0x04, 0x11
        /*000e*/ 	.short	(.L_3 - .L_2)
	.align		4
.L_2:
        /*0010*/ 	.word	index@(_Z12conv1d_cachePfS_S_ii)
        /*0014*/ 	.word	0x00000000


	//----- nvinfo : EIATTR_MIN_STACK_SIZE
	.align		4
.L_3:
        /*0018*/ 	.byte	0x04, 0x12
        /*001a*/ 	.short	(.L_5 - .L_4)
	.align		4
.L_4:
        /*001c*/ 	.word	index@(_Z12conv1d_cachePfS_S_ii)
        /*0020*/ 	.word	0x00000000
.L_5:


//--------------------- .nv.compat                --------------------------
	.section	.nv.compat,"",@"SHT_CUDA_COMPAT_INFO"
	.align	4
        /*0000*/ 	.byte	0x02, 0x09, 0x00, 0x00, 0x02, 0x02, 0x01, 0x00, 0x02, 0x05, 0x05, 0x00, 0x03, 0x07, 0x01, 0x01
        /*0010*/ 	.byte	0x02, 0x03, 0x00, 0x00, 0x02, 0x06, 0x01, 0x00, 0x04, 0x0b, 0x08, 0x00, 0x09, 0x00, 0x00, 0x00
        /*0020*/ 	.byte	0x00, 0x00, 0x00, 0x00


//--------------------- .nv.info._Z12conv1d_cachePfS_S_ii --------------------------
	.section	.nv.info._Z12conv1d_cachePfS_S_ii,"",@"SHT_CUDA_INFO"
	.sectionflags	@""
	.align	4


	//----- nvinfo : EIATTR_CUDA_API_VERSION
	.align		4
        /*0000*/ 	.byte	0x04, 0x37
        /*0002*/ 	.short	(.L_7 - .L_6)
.L_6:
        /*0004*/ 	.word	0x00000082


	//----- nvinfo : EIATTR_KPARAM_INFO
	.align		4
.L_7:
        /*0008*/ 	.byte	0x04, 0x17
        /*000a*/ 	.short	(.L_9 - .L_8)
.L_8:
        /*000c*/ 	.word	0x00000000
        /*0010*/ 	.short	0x0004
        /*0012*/ 	.short	0x001c
        /*0014*/ 	.byte	0x00, 0xf0, 0x11, 0x00


	//----- nvinfo : EIATTR_KPARAM_INFO
	.align		4
.L_9:
        /*0018*/ 	.byte	0x04, 0x17
        /*001a*/ 	.short	(.L_11 - .L_10)
.L_10:
        /*001c*/ 	.word	0x00000000
        /*0020*/ 	.short	0x0003
        /*0022*/ 	.short	0x0018
        /*0024*/ 	.byte	0x00, 0xf0, 0x11, 0x00


	//----- nvinfo : EIATTR_KPARAM_INFO
	.align		4
.L_11:
        /*0028*/ 	.byte	0x04, 0x17
        /*002a*/ 	.short	(.L_13 - .L_12)
.L_12:
        /*002c*/ 	.word	0x00000000
        /*0030*/ 	.short	0x0002
        /*0032*/ 	.short	0x0010
        /*0034*/ 	.byte	0x00, 0xf5, 0x21, 0x00


	//----- nvinfo : EIATTR_KPARAM_INFO
	.align		4
.L_13:
        /*0038*/ 	.byte	0x04, 0x17
        /*003a*/ 	.short	(.L_15 - .L_14)
.L_14:
        /*003c*/ 	.word	0x00000000
        /*0040*/ 	.short	0x0001
        /*0042*/ 	.short	0x0008
        /*0044*/ 	.byte	0x00, 0xf5, 0x21, 0x00


	//----- nvinfo : EIATTR_KPARAM_INFO
	.align		4
.L_15:
        /*0048*/ 	.byte	0x04, 0x17
        /*004a*/ 	.short	(.L_17 - .L_16)
.L_16:
        /*004c*/ 	.word	0x00000000
        /*0050*/ 	.short	0x0000
        /*0052*/ 	.short	0x0000
        /*0054*/ 	.byte	0x00, 0xf5, 0x21, 0x00


	//----- nvinfo : EIATTR_SPARSE_MMA_MASK
	.align		4
.L_17:
        /*0058*/ 	.byte	0x03, 0x50
        /*005a*/ 	.short	0x0000


	//----- nvinfo : EIATTR_MAXREG_COUNT
	.align		4
        /*005c*/ 	.byte	0x03, 0x1b
        /*005e*/ 	.short	0x00ff


	//----- nvinfo : EIATTR_NUM_BARRIERS
	.align		4
        /*0060*/ 	.byte	0x02, 0x4c
        /*0062*/ 	.byte	0x01
	.zero		1


	//----- nvinfo : EIATTR_MERCURY_ISA_VERSION
	.align		4
        /*0064*/ 	.byte	0x03, 0x5f
        /*0066*/ 	.short	0x0101


	//----- nvinfo : EIATTR_VRC_CTA_INIT_COUNT
	.align		4
        /*0068*/ 	.byte	0x02, 0x4a
	.zero		1
	.zero		1


	//----- nvinfo : EIATTR_EXIT_INSTR_OFFSETS
	.align		4
        /*006c*/ 	.byte	0x04, 0x1c
        /*006e*/ 	.short	(.L_19 - .L_18)


	//   ....[0]....
.L_18:
        /*0070*/ 	.word	0x000008b0


	//----- nvinfo : EIATTR_CRS_STACK_SIZE
	.align		4
.L_19:
        /*0074*/ 	.byte	0x04, 0x1e
        /*0076*/ 	.short	(.L_21 - .L_20)
.L_20:
        /*0078*/ 	.word	0x00000000


	//----- nvinfo : EIATTR_CBANK_PARAM_SIZE
	.align		4
.L_21:
        /*007c*/ 	.byte	0x03, 0x19
        /*007e*/ 	.short	0x0020


	//----- nvinfo : EIATTR_PARAM_CBANK
	.align		4
        /*0080*/ 	.byte	0x04, 0x0a
        /*0082*/ 	.short	(.L_23 - .L_22)
	.align		4
.L_22:
        /*0084*/ 	.word	index@(.nv.constant0._Z12conv1d_cachePfS_S_ii)
        /*0088*/ 	.short	0x0380
        /*008a*/ 	.short	0x0020


	//----- nvinfo : EIATTR_SW_WAR
	.align		4
.L_23:
        /*008c*/ 	.byte	0x04, 0x36
        /*008e*/ 	.short	(.L_25 - .L_24)
.L_24:
        /*0090*/ 	.word	0x00000008
.L_25:


//--------------------- .nv.callgraph             --------------------------
	.section	.nv.callgraph,"",@"SHT_CUDA_CALLGRAPH"
	.align	4
	.sectionentsize	8
	.align		4
        /*0000*/ 	.word	0x00000000
	.align		4
        /*0004*/ 	.word	0xffffffff
	.align		4
        /*0008*/ 	.word	0x00000000
	.align		4
        /*000c*/ 	.word	0xfffffffe
	.align		4
        /*0010*/ 	.word	0x00000000
	.align		4
        /*0014*/ 	.word	0xfffffffd
	.align		4
        /*0018*/ 	.word	0x00000000
	.align		4
        /*001c*/ 	.word	0xfffffffc


//--------------------- .text._Z12conv1d_cachePfS_S_ii --------------------------
	.section	.text._Z12conv1d_cachePfS_S_ii,"ax",@progbits
	.align	128
        .global         _Z12conv1d_cachePfS_S_ii
        .type           _Z12conv1d_cachePfS_S_ii,@function
        .size           _Z12conv1d_cachePfS_S_ii,(.L_x_15 - _Z12conv1d_cachePfS_S_ii)
        .other          _Z12conv1d_cachePfS_S_ii,@"STO_CUDA_ENTRY STV_DEFAULT"
_Z12conv1d_cachePfS_S_ii:
.text._Z12conv1d_cachePfS_S_ii:
[----:B------:R-:W-:Y:S01]  /*0000*/  LDC R1, c[0x0][0x37c] ;  /* 0x0000df00ff017b82 */ /* 0x000fe20000000800 */
[----:B------:R-:W0:Y:S07]  /*0010*/  S2R R7, SR_TID.X ;  /* 0x0000000000077919 */ /* 0x000e2e0000002100 */
[----:B------:R-:W1:Y:S01]  /*0020*/  S2UR UR4, SR_CTAID.X ;  /* 0x00000000000479c3 */ /* 0x000e620000002500 */
[----:B------:R-:W1:Y:S01]  /*0030*/  LDCU UR7, c[0x0][0x360] ;  /* 0x00006c00ff0777ac */ /* 0x000e620008000800 */
[----:B------:R-:W2:Y:S06]  /*0040*/  LDCU.64 UR12, c[0x0][0x358] ;  /* 0x00006b00ff0c77ac */ /* 0x000eac0008000a00 */
[----:B------:R-:W3:Y:S08]  /*0050*/  LDC.64 R2, c[0x0][0x380] ;  /* 0x0000e000ff027b82 */ /* 0x000ef00000000a00 */
[----:B------:R-:W4:Y:S01]  /*0060*/  S2UR UR6, SR_CgaCtaId ;  /* 0x00000000000679c3 */ /* 0x000f220000008800 */
[----:B------:R-:W-:Y:S01]  /*0070*/  UMOV UR5, 0x400 ;  /* 0x0000040000057882 */ /* 0x000fe20000000000 */
[----:B------:R-:W5:Y:S01]  /*0080*/  LDCU UR9, c[0x0][0x398] ;  /* 0x00007300ff0977ac */ /* 0x000f620008000800 */
[----:B-1----:R-:W-:-:S06]  /*0090*/  UIMAD UR4, UR4, UR7, URZ ;  /* 0x00000007040472a4 */ /* 0x002fcc000f8e02ff */
[----:B0-----:R-:W-:-:S04]  /*00a0*/  VIADD R0, R7, UR4 ;  /* 0x0000000407007c36 */ /* 0x001fc80008000000 */
[----:B---3--:R-:W-:-:S06]  /*00b0*/  IMAD.WIDE.U32 R2, R0, 0x4, R2 ;  /* 0x0000000400027825 */ /* 0x008fcc00078e0002 */
[----:B--2---:R-:W2:Y:S01]  /*00c0*/  LDG.E R2, desc[UR12][R2.64] ;  /* 0x0000000c02027981 */ /* 0x004ea2000c1e1900 */
[----:B----4-:R-:W-:Y:S01]  /*00d0*/  ULEA UR5, UR6, UR5, 0x18 ;  /* 0x0000000506057291 */ /* 0x010fe2000f8ec0ff */
[----:B------:R-:W-:Y:S01]  /*00e0*/  IMAD.MOV.U32 R6, RZ, RZ, RZ ;  /* 0x000000ffff067224 */ /* 0x000fe200078e00ff */
[----:B-----5:R-:W-:-:S04]  /*00f0*/  UISETP.GE.AND UP0, UPT, UR9, 0x1, UPT ;  /* 0x000000010900788c */ /* 0x020fc8000bf06270 */
[----:B------:R-:W-:-:S05]  /*0100*/  LEA R5, R7, UR5, 0x2 ;  /* 0x0000000507057c11 */ /* 0x000fca000f8e10ff */
[----:B--2---:R0:W-:Y:S01]  /*0110*/  STS [R5], R2 ;  /* 0x0000000205007388 */ /* 0x0041e20000000800 */
[----:B------:R-:W-:Y:S06]  /*0120*/  BAR.SYNC.DEFER_BLOCKING 0x0 ;  /* 0x0000000000007b1d */ /* 0x000fec0000010000 */
[----:B------:R-:W-:Y:S05]  /*0130*/  BRA.U !UP0, `(.L_x_0) ;  /* 0x0000000508d07547 */ /* 0x000fea000b800000 */
[----:B------:R-:W-:Y:S01]  /*0140*/  UISETP.GE.U32.AND UP0, UPT, UR9, 0x4, UPT ;  /* 0x000000040900788c */ /* 0x000fe2000bf06070 */
[----:B------:R-:W-:Y:S01]  /*0150*/  HFMA2 R6, -RZ, RZ, 0, 0 ;  /* 0x00000000ff067431 */ /* 0x000fe200000001ff */
[----:B------:R-:W-:Y:S01]  /*0160*/  ULEA.HI UR8, UR9, UR9, URZ, 0x1 ;  /* 0x0000000909087291 */ /* 0x000fe2000f8f08ff */
[----:B------:R-:W-:Y:S01]  /*0170*/  IMAD.MOV.U32 R8, RZ, RZ, RZ ;  /* 0x000000ffff087224 */ /* 0x000fe200078e00ff */
[----:B------:R-:W-:Y:S02]  /*0180*/  UIADD3 UR6, UPT, UPT, UR4, UR7, URZ ;  /* 0x0000000704067290 */ /* 0x000fe4000fffe0ff */
[----:B------:R-:W-:Y:S02]  /*0190*/  ULOP3.LUT UR10, UR9, 0x3, URZ, 0xc0, !UPT ;  /* 0x00000003090a7892 */ /* 0x000fe4000f8ec0ff */
[----:B------:R-:W-:Y:S01]  /*01a0*/  USHF.R.S32.HI UR8, URZ, 0x1, UR8 ;  /* 0x00000001ff087899 */ /* 0x000fe20008011408 */
[----:B------:R-:W-:Y:S11]  /*01b0*/  BRA.U !UP0, `(.L_x_1) ;  /* 0x0000000508287547 */ /* 0x000ff6000b800000 */
[----:B0-----:R-:W0:Y:S01]  /*01c0*/  LDC.64 R2, c[0x0][0x388] ;  /* 0x0000e200ff027b82 */ /* 0x001e220000000a00 */
[----:B------:R-:W-:Y:S01]  /*01d0*/  ULOP3.LUT UR7, UR9, 0x7ffffffc, URZ, 0xc0, !UPT ;  /* 0x7ffffffc09077892 */ /* 0x000fe2000f8ec0ff */
[----:B------:R-:W-:Y:S01]  /*01e0*/  VIADD R9, R0, -UR8 ;  /* 0x8000000800097c36 */ /* 0x000fe20008000000 */
[----:B------:R-:W-:Y:S01]  /*01f0*/  IADD3 R10, PT, PT, R7, -UR8, RZ ;  /* 0x80000008070a7c10 */ /* 0x000fe2000fffe0ff */
[----:B------:R-:W-:Y:S01]  /*0200*/  IMAD.MOV.U32 R6, RZ, RZ, RZ ;  /* 0x000000ffff067224 */ /* 0x000fe200078e00ff */
[----:B------:R-:W1:Y:S01]  /*0210*/  LDCU UR11, c[0x0][0x39c] ;  /* 0x00007380ff0b77ac */ /* 0x000e620008000800 */
[----:B------:R-:W-:Y:S01]  /*0220*/  IMAD.MOV.U32 R11, RZ, RZ, RZ ;  /* 0x000000ffff0b7224 */ /* 0x000fe200078e00ff */
[----:B------:R-:W-:-:S07]  /*0230*/  MOV R8, UR7 ;  /* 0x0000000700087c02 */ /* 0x000fce0008000f00 */
.L_x_10:
[--C-:B------:R-:W-:Y:S01]  /*0240*/  IMAD.IADD R15, R9, 0x1, R11.reuse ;  /* 0x00000001090f7824 */ /* 0x100fe200078e020b */
[----:B------:R-:W-:Y:S01]  /*0250*/  BSSY.RECONVERGENT B0, `(.L_x_2) ;  /* 0x000001b000007945 */ /* 0x000fe20003800200 */
[----:B------:R-:W-:Y:S02]  /*0260*/  IMAD.IADD R12, R10, 0x1, R11 ;  /* 0x000000010a0c7824 */ /* 0x000fe400078e020b */
[C---:B------:R-:W-:Y:S01]  /*0270*/  VIADD R21, R15.reuse, 0x1 ;  /* 0x000000010f157836 */ /* 0x040fe20000000000 */
[C---:B-1----:R-:W-:Y:S01]  /*0280*/  ISETP.GE.AND P2, PT, R15.reuse, UR11, PT ;  /* 0x0000000b0f007c0c */ /* 0x042fe2000bf46270 */
[C---:B------:R-:W-:Y:S01]  /*0290*/  VIADD R14, R15.reuse, 0x2 ;  /* 0x000000020f0e7836 */ /* 0x040fe20000000000 */
[----:B------:R-:W-:Y:S01]  /*02a0*/  IADD3 R13, PT, PT, R15, 0x3, RZ ;  /* 0x000000030f0d7810 */ /* 0x000fe20007ffe0ff */
[----:B0-----:R-:W-:Y:S01]  /*02b0*/  IMAD.WIDE.U32 R4, R11, 0x4, R2 ;  /* 0x000000040b047825 */ /* 0x001fe200078e0002 */
[----:B------:R-:W-:Y:S02]  /*02c0*/  ISETP.LT.OR P2, PT, R15, RZ, P2 ;  /* 0x000000ff0f00720c */ /* 0x000fe40001741670 */
[----:B------:R-:W-:-:S02]  /*02d0*/  IADD3 R11, PT, PT, R11, 0x4, RZ ;  /* 0x000000040b0b7810 */ /* 0x000fc40007ffe0ff */
[----:B------:R-:W-:Y:S02]  /*02e0*/  ISETP.GE.AND P1, PT, R21, UR11, PT ;  /* 0x0000000b15007c0c */ /* 0x000fe4000bf26270 */
[C---:B------:R-:W-:Y:S02]  /*02f0*/  ISETP.GE.AND P0, PT, R14.reuse, UR11, PT ;  /* 0x0000000b0e007c0c */ /* 0x040fe4000bf06270 */
[----:B------:R-:W-:Y:S02]  /*0300*/  ISETP.GE.AND P3, PT, R13, UR11, PT ;  /* 0x0000000b0d007c0c */ /* 0x000fe4000bf66270 */
[----:B------:R-:W-:Y:S02]  /*0310*/  ISETP.NE.AND P4, PT, R11, R8, PT ;  /* 0x000000080b00720c */ /* 0x000fe40003f85270 */
[----:B------:R-:W-:Y:S02]  /*0320*/  ISETP.LT.OR P1, PT, R21, RZ, P1 ;  /* 0x000000ff1500720c */ /* 0x000fe40000f21670 */
[----:B------:R-:W-:-:S02]  /*0330*/  ISETP.LT.OR P0, PT, R14, RZ, P0 ;  /* 0x000000ff0e00720c */ /* 0x000fc40000701670 */
[----:B------:R-:W-:Y:S02]  /*0340*/  ISETP.LT.OR P3, PT, R13, RZ, P3 ;  /* 0x000000ff0d00720c */ /* 0x000fe40001f61670 */
[----:B------:R-:W-:Y:S01]  /*0350*/  LEA R12, R12, UR5, 0x2 ;  /* 0x000000050c0c7c11 */ /* 0x000fe2000f8e10ff */
[----:B------:R-:W-:Y:S10]  /*0360*/  @P2 BRA `(.L_x_3) ;  /* 0x0000000000242947 */ /* 0x000ff40003800000 */
[C---:B------:R-:W-:Y:S01]  /*0370*/  ISETP.GE.AND P2, PT, R15.reuse, UR6, PT ;  /* 0x000000060f007c0c */ /* 0x040fe2000bf46270 */
[----:B------:R-:W2:Y:S03]  /*0380*/  LDG.E R19, desc[UR12][R4.64] ;  /* 0x0000000c04137981 */ /* 0x000ea6000c1e1900 */
[----:B------:R-:W-:-:S13]  /*0390*/  ISETP.LT.OR P2, PT, R15, UR4, P2 ;  /* 0x000000040f007c0c */ /* 0x000fda0009741670 */
[----:B------:R-:W0:Y:S02]  /*03a0*/  @P2 LDC.64 R16, c[0x0][0x380] ;  /* 0x0000e000ff102b82 */ /* 0x000e240000000a00 */
[----:B0-----:R-:W-:Y:S02]  /*03b0*/  @P2 IMAD.WIDE.U32 R16, R15, 0x4, R16 ;  /* 0x000000040f102825 */ /* 0x001fe400078e0010 */
[----:B------:R-:W2:Y:S04]  /*03c0*/  @!P2 LDS R15, [R12] ;  /* 0x000000000c0fa984 */ /* 0x000ea80000000800 */
[----:B------:R-:W3:Y:S01]  /*03d0*/  @P2 LDG.E R16, desc[UR12][R16.64] ;  /* 0x0000000c10102981 */ /* 0x000ee2000c1e1900 */
[----:B--2---:R-:W-:-:S04]  /*03e0*/  @!P2 FFMA R6, R15, R19, R6 ;  /* 0x000000130f06a223 */ /* 0x004fc80000000006 */
[----:B---3--:R-:W-:-:S07]  /*03f0*/  @P2 FFMA R6, R19, R16, R6 ;  /* 0x0000001013062223 */ /* 0x008fce0000000006 */
.L_x_3:
[----:B------:R-:W-:Y:S05]  /*0400*/  BSYNC.RECONVERGENT B0 ;  /* 0x0000000000007941 */ /* 0x000fea0003800200 */
.L_x_2:
[----:B------:R-:W-:Y:S04]  /*0410*/  BSSY.RECONVERGENT B0, `(.L_x_4) ;  /* 0x000000b000007945 */ /* 0x000fe80003800200 */
[----:B------:R-:W-:Y:S05]  /*0420*/  @P1 BRA `(.L_x_5) ;  /* 0x0000000000241947 */ /* 0x000fea0003800000 */
[C---:B------:R-:W-:Y:S01]  /*0430*/  ISETP.GE.AND P1, PT, R21.reuse, UR6, PT ;  /* 0x0000000615007c0c */ /* 0x040fe2000bf26270 */
[----:B------:R-:W2:Y:S03]  /*0440*/  LDG.E R15, desc[UR12][R4.64+0x4] ;  /* 0x0000040c040f7981 */ /* 0x000ea6000c1e1900 */
[----:B------:R-:W-:-:S13]  /*0450*/  ISETP.GE.AND P1, PT, R21, UR4, !P1 ;  /* 0x0000000415007c0c */ /* 0x000fda000cf26270 */
[----:B------:R-:W0:Y:S01]  /*0460*/  @!P1 LDC.64 R16, c[0x0][0x380] ;  /* 0x0000e000ff109b82 */ /* 0x000e220000000a00 */
[----:B------:R-:W1:Y:S01]  /*0470*/  @P1 LDS R18, [R12+0x4] ;  /* 0x000004000c121984 */ /* 0x000e620000000800 */
[----:B0-----:R-:W-:-:S06]  /*0480*/  @!P1 IMAD.WIDE.U32 R16, R21, 0x4, R16 ;  /* 0x0000000415109825 */ /* 0x001fcc00078e0010 */
[----:B------:R-:W2:Y:S02]  /*0490*/  @!P1 LDG.E R17, desc[UR12][R16.64] ;  /* 0x0000000c10119981 */ /* 0x000ea4000c1e1900 */
[----:B--2---:R-:W-:-:S04]  /*04a0*/  @!P1 FFMA R6, R17, R15, R6 ;  /* 0x0000000f11069223 */ /* 0x004fc80000000006 */
[----:B-1----:R-:W-:-:S07]  /*04b0*/  @P1 FFMA R6, R15, R18, R6 ;  /* 0x000000120f061223 */ /* 0x002fce0000000006 */
.L_x_5:
[----:B------:R-:W-:Y:S05]  /*04c0*/  BSYNC.RECONVERGENT B0 ;  /* 0x0000000000007941 */ /* 0x000fea0003800200 */
.L_x_4:
[----:B------:R-:W-:Y:S04]  /*04d0*/  BSSY.RECONVERGENT B0, `(.L_x_6) ;  /* 0x000000b000007945 */ /* 0x000fe80003800200 */
[----:B------:R-:W-:Y:S05]  /*04e0*/  @P0 BRA `(.L_x_7) ;  /* 0x0000000000240947 */ /* 0x000fea0003800000 */
[----:B------:R-:W-:-:S04]  /*04f0*/  ISETP.GE.AND P0, PT, R14, UR6, PT ;  /* 0x000000060e007c0c */ /* 0x000fc8000bf06270 */
[----:B------:R-:W-:-:S13]  /*0500*/  ISETP.GE.AND P0, PT, R14, UR4, !P0 ;  /* 0x000000040e007c0c */ /* 0x000fda000c706270 */
[----:B------:R-:W0:Y:S02]  /*0510*/  @!P0 LDC.64 R16, c[0x0][0x380] ;  /* 0x0000e000ff108b82 */ /* 0x000e240000000a00 */
[----:B0-----:R-:W-:Y:S02]  /*0520*/  @!P0 IMAD.WIDE.U32 R14, R14, 0x4, R16 ;  /* 0x000000040e0e8825 */ /* 0x001fe400078e0010 */
[----:B------:R-:W2:Y:S04]  /*0530*/  LDG.E R17, desc[UR12][R4.64+0x8] ;  /* 0x0000080c04117981 */ /* 0x000ea8000c1e1900 */
[----:B------:R-:W2:Y:S04]  /*0540*/  @!P0 LDG.E R15, desc[UR12][R14.64] ;  /* 0x0000000c0e0f8981 */ /* 0x000ea8000c1e1900 */
[----:B------:R-:W0:Y:S01]  /*0550*/  @P0 LDS R16, [R12+0x8] ;  /* 0x000008000c100984 */ /* 0x000e220000000800 */
[----:B--2---:R-:W-:-:S04]  /*0560*/  @!P0 FFMA R6, R15, R17, R6 ;  /* 0x000000110f068223 */ /* 0x004fc80000000006 */
[----:B0-----:R-:W-:-:S07]  /*0570*/  @P0 FFMA R6, R17, R16, R6 ;  /* 0x0000001011060223 */ /* 0x001fce0000000006 */
.L_x_7:
[----:B------:R-:W-:Y:S05]  /*0580*/  BSYNC.RECONVERGENT B0 ;  /* 0x0000000000007941 */ /* 0x000fea0003800200 */
.L_x_6:
        /* <DEDUP_REMOVED lines=11> */
.L_x_9:
[----:B------:R-:W-:Y:S05]  /*0640*/  BSYNC.RECONVERGENT B0 ;  /* 0x0000000000007941 */ /* 0x000fea0003800200 */
.L_x_8:
[----:B------:R-:W-:Y:S05]  /*0650*/  @P4 BRA `(.L_x_10) ;  /* 0xfffffff800f84947 */ /* 0x000fea000383ffff */
.L_x_1:
[----:B------:R-:W-:-:S09]  /*0660*/  UISETP.NE.AND UP0, UPT, UR10, URZ, UPT ;  /* 0x000000ff0a00728c */ /* 0x000fd2000bf05270 */
[----:B------:R-:W-:Y:S05]  /*0670*/  BRA.U !UP0, `(.L_x_0) ;  /* 0x0000000108807547 */ /* 0x000fea000b800000 */
[----:B0-----:R-:W0:Y:S01]  /*0680*/  LDC.64 R2, c[0x0][0x388] ;  /* 0x0000e200ff027b82 */ /* 0x001e220000000a00 */
[----:B------:R-:W-:Y:S01]  /*0690*/  IADD3 R7, PT, PT, R7, -UR8, R8 ;  /* 0x8000000807077c10 */ /* 0x000fe2000fffe008 */
[----:B------:R-:W1:Y:S01]  /*06a0*/  LDCU UR9, c[0x0][0x39c] ;  /* 0x00007380ff0977ac */ /* 0x000e620008000800 */
[----:B------:R-:W-:Y:S01]  /*06b0*/  UIADD3 UR7, UPT, UPT, -UR10, URZ, URZ ;  /* 0x000000ff0a077290 */ /* 0x000fe2000fffe1ff */
[----:B0-----:R-:W-:Y:S01]  /*06c0*/  IMAD.WIDE.U32 R2, R8, 0x4, R2 ;  /* 0x0000000408027825 */ /* 0x001fe200078e0002 */
[----:B------:R-:W-:-:S03]  /*06d0*/  LEA R8, R7, UR5, 0x2 ;  /* 0x0000000507087c11 */ /* 0x000fc6000f8e10ff */
[----:B------:R-:W-:Y:S01]  /*06e0*/  IMAD.MOV.U32 R10, RZ, RZ, R2 ;  /* 0x000000ffff0a7224 */ /* 0x000fe200078e0002 */
[----:B------:R-:W-:Y:S01]  /*06f0*/  MOV R11, R3 ;  /* 0x00000003000b7202 */ /* 0x000fe20000000f00 */
[----:B-1----:R-:W-:-:S07]  /*0700*/  VIADD R7, R7, UR4 ;  /* 0x0000000407077c36 */ /* 0x002fce0008000000 */
.L_x_13:
[C---:B------:R-:W-:Y:S01]  /*0710*/  ISETP.GE.AND P0, PT, R7.reuse, UR9, PT ;  /* 0x0000000907007c0c */ /* 0x040fe2000bf06270 */
[----:B------:R-:W-:Y:S01]  /*0720*/  UIADD3 UR7, UPT, UPT, UR7, 0x1, URZ ;  /* 0x0000000107077890 */ /* 0x000fe2000fffe0ff */
[----:B------:R-:W-:Y:S01]  /*0730*/  MOV R4, R10 ;  /* 0x0000000a00047202 */ /* 0x000fe20000000f00 */
[----:B------:R-:W-:Y:S01]  /*0740*/  IMAD.MOV.U32 R5, RZ, RZ, R11 ;  /* 0x000000ffff057224 */ /* 0x000fe200078e000b */
[----:B------:R-:W-:Y:S01]  /*0750*/  ISETP.LT.OR P0, PT, R7, RZ, P0 ;  /* 0x000000ff0700720c */ /* 0x000fe20000701670 */
[----:B------:R-:W-:Y:S01]  /*0760*/  UISETP.NE.AND UP0, UPT, UR7, URZ, UPT ;  /* 0x000000ff0700728c */ /* 0x000fe2000bf05270 */
[----:B------:R-:W-:Y:S01]  /*0770*/  IADD3 R10, P1, PT, R4, 0x4, RZ ;  /* 0x00000004040a7810 */ /* 0x000fe20007f3e0ff */
[----:B------:R-:W-:Y:S03]  /*0780*/  BSSY.RECONVERGENT B0, `(.L_x_11) ;  /* 0x000000c000007945 */ /* 0x000fe60003800200 */
[----:B------:R-:W-:-:S07]  /*0790*/  IADD3.X R11, PT, PT, RZ, R5, RZ, P1, !PT ;  /* 0x00000005ff0b7210 */ /* 0x000fce0000ffe4ff */
[----:B------:R-:W-:Y:S05]  /*07a0*/  @P0 BRA `(.L_x_12) ;  /* 0x0000000000240947 */ /* 0x000fea0003800000 */
[C---:B------:R-:W-:Y:S01]  /*07b0*/  ISETP.GE.AND P0, PT, R7.reuse, UR6, PT ;  /* 0x0000000607007c0c */ /* 0x040fe2000bf06270 */
[----:B------:R-:W2:Y:S03]  /*07c0*/  LDG.E R5, desc[UR12][R4.64] ;  /* 0x0000000c04057981 */ /* 0x000ea6000c1e1900 */
[----:B------:R-:W-:-:S13]  /*07d0*/  ISETP.GE.AND P0, PT, R7, UR4, !P0 ;  /* 0x0000000407007c0c */ /* 0x000fda000c706270 */
[----:B------:R-:W0:Y:S01]  /*07e0*/  @!P0 LDC.64 R2, c[0x0][0x380] ;  /* 0x0000e000ff028b82 */ /* 0x000e220000000a00 */
[----:B------:R-:W1:Y:S01]  /*07f0*/  @P0 LDS R9, [R8] ;  /* 0x0000000008090984 */ /* 0x000e620000000800 */
[----:B0-----:R-:W-:-:S06]  /*0800*/  @!P0 IMAD.WIDE.U32 R2, R7, 0x4, R2 ;  /* 0x0000000407028825 */ /* 0x001fcc00078e0002 */
[----:B------:R-:W2:Y:S02]  /*0810*/  @!P0 LDG.E R3, desc[UR12][R2.64] ;  /* 0x0000000c02038981 */ /* 0x000ea4000c1e1900 */
[----:B--2---:R-:W-:-:S04]  /*0820*/  @!P0 FFMA R6, R3, R5, R6 ;  /* 0x0000000503068223 */ /* 0x004fc80000000006 */
[----:B-1----:R-:W-:-:S07]  /*0830*/  @P0 FFMA R6, R5, R9, R6 ;  /* 0x0000000905060223 */ /* 0x002fce0000000006 */
.L_x_12:
[----:B------:R-:W-:Y:S05]  /*0840*/  BSYNC.RECONVERGENT B0 ;  /* 0x0000000000007941 */ /* 0x000fea0003800200 */
.L_x_11:
[----:B------:R-:W-:Y:S01]  /*0850*/  VIADD R8, R8, 0x4 ;  /* 0x0000000408087836 */ /* 0x000fe20000000000 */
[----:B------:R-:W-:Y:S01]  /*0860*/  IADD3 R7, PT, PT, R7, 0x1, RZ ;  /* 0x0000000107077810 */ /* 0x000fe20007ffe0ff */
[----:B------:R-:W-:Y:S06]  /*0870*/  BRA.U UP0, `(.L_x_13) ;  /* 0xfffffffd00a47547 */ /* 0x000fec000b83ffff */
.L_x_0:
[----:B0-----:R-:W0:Y:S02]  /*0880*/  LDC.64 R2, c[0x0][0x390] ;  /* 0x0000e400ff027b82 */ /* 0x001e240000000a00 */
[----:B0-----:R-:W-:-:S05]  /*0890*/  IMAD.WIDE R2, R0, 0x4, R2 ;  /* 0x0000000400027825 */ /* 0x001fca00078e0202 */
[----:B------:R-:W-:Y:S01]  /*08a0*/  STG.E desc[UR12][R2.64], R6 ;  /* 0x0000000602007986 */ /* 0x000fe2000c10190c */
[----:B------:R-:W-:Y:S05]  /*08b0*/  EXIT ;  /* 0x000000000000794d */ /* 0x000fea0003800000 */
.L_x_14:
[----:B------:R-:W-:-:S00]  /*08c0*/  BRA `(.L_x_14) ;  /* 0xfffffffc00fc7947 */ /* 0x000fc0000383ffff */
[----:B------:R-:W-:-:S00]  /*08d0*/  NOP ;  /* 0x0000000000007918 */ /* 0x000fc00000000000 */
        /* <DEDUP_REMOVED lines=10> */
.L_x_15:


//--------------------- .nv.shared._Z12conv1d_cachePfS_S_ii --------------------------
	.section	.nv.shared._Z12conv1d_cachePfS_S_ii,"aw",@nobits
	.sectionflags	@""
	.align	4
.nv.shared._Z12conv1d_cachePfS_S_ii:
	.zero		1044


//--------------------- .nv.shared.reserved.0     --------------------------
	.section	.nv.shared.reserved.0,"aw",@nobits
	.weak		__nv_reservedSMEM_offset_0_alias
	.size		__nv_reservedSMEM_offset_0_alias, 0, 64
	.other		__nv_reservedSMEM_offset_0_alias,@"STO_CUDA_RESERVED_SHARED STV_DEFAULT"
__nv_reservedSMEM_offset_0_alias:
	.zero		0
	.zero		64


//--------------------- .nv.constant0._Z12conv1d_cachePfS_S_ii --------------------------
	.section	.nv.constant0._Z12conv1d_cachePfS_S_ii,"a",@progbits
	.sectionflags	@""
	.align	4
.nv.constant0._Z12conv1d_cachePfS_S_ii:
	.zero		928


//--------------------- SYMBOLS --------------------------

	.type		.nv.reservedSmem.offset0,@object
	.size		.nv.reservedSmem.offset0,0x4
	.type		.nv.reservedSmem.cap,@object
	.size		.nv.reservedSmem.cap,0x4
